	.headerflags	@"EF_CUDA_TEXMODE_UNIFIED EF_CUDA_64BIT_ADDRESS EF_CUDA_ACCELERATORS EF_CUDA_SM90 EF_CUDA_VIRTUAL_SM(EF_CUDA_SM90)"
	.elftype	@"ET_EXEC"


//--------------------- .nv.info                  --------------------------
	.section	.nv.info,"",@"SHT_CUDA_INFO"
	.align	4


	//----- nvinfo : EIATTR_REGCOUNT
	.align		4
        /*0000*/ 	.byte	0x04, 0x2f
        /*0002*/ 	.short	(.L_1 - .L_0)
	.align		4
.L_0:
        /*0004*/ 	.word	index@(triton_poi_fused_convolution_relu_11)
        /*0008*/ 	.word	0x00000018


	//----- nvinfo : EIATTR_MIN_STACK_SIZE
	.align		4
.L_1:
        /*000c*/ 	.byte	0x04, 0x12
        /*000e*/ 	.short	(.L_3 - .L_2)
	.align		4
.L_2:
        /*0010*/ 	.word	index@(triton_poi_fused_convolution_relu_11)
        /*0014*/ 	.word	0x00000000


	//----- nvinfo : EIATTR_FRAME_SIZE
	.align		4
.L_3:
        /*0018*/ 	.byte	0x04, 0x11
        /*001a*/ 	.short	(.L_5 - .L_4)
	.align		4
.L_4:
        /*001c*/ 	.word	index@(triton_poi_fused_convolution_relu_11)
        /*0020*/ 	.word	0x00000000


	//----- nvinfo : EIATTR_MIN_STACK_SIZE
	.align		4
.L_5:
        /*0024*/ 	.byte	0x04, 0x12
        /*0026*/ 	.short	(.L_7 - .L_6)
	.align		4
.L_6:
        /*0028*/ 	.word	index@(triton_poi_fused_convolution_relu_11)
        /*002c*/ 	.word	0x00000000
.L_7:


//--------------------- .nv.info.triton_poi_fused_convolution_relu_11 --------------------------
	.section	.nv.info.triton_poi_fused_convolution_relu_11,"",@"SHT_CUDA_INFO"
	.sectionflags	@""
	.align	4


	//----- nvinfo : EIATTR_CUDA_API_VERSION
	.align		4
        /*0000*/ 	.byte	0x04, 0x37
        /*0002*/ 	.short	(.L_9 - .L_8)
.L_8:
        /*0004*/ 	.word	0x0000007c


	//----- nvinfo : EIATTR_KPARAM_INFO
	.align		4
.L_9:
        /*0008*/ 	.byte	0x04, 0x17
        /*000a*/ 	.short	(.L_11 - .L_10)
.L_10:
        /*000c*/ 	.word	0x00000000
        /*0010*/ 	.short	0x0002
        /*0012*/ 	.short	0x0010
        /*0014*/ 	.byte	0x00, 0xf0, 0x11, 0x00


	//----- nvinfo : EIATTR_KPARAM_INFO
	.align		4
.L_11:
        /*0018*/ 	.byte	0x04, 0x17
        /*001a*/ 	.short	(.L_13 - .L_12)
.L_12:
        /*001c*/ 	.word	0x00000000
        /*0020*/ 	.short	0x0001
        /*0022*/ 	.short	0x0008
        /*0024*/ 	.byte	0x00, 0xf4, 0x21, 0x00


	//----- nvinfo : EIATTR_KPARAM_INFO
	.align		4
.L_13:
        /*0028*/ 	.byte	0x04, 0x17
        /*002a*/ 	.short	(.L_15 - .L_14)
.L_14:
        /*002c*/ 	.word	0x00000000
        /*0030*/ 	.short	0x0000
        /*0032*/ 	.short	0x0000
        /*0034*/ 	.byte	0x00, 0xf4, 0x21, 0x00


	//----- nvinfo : EIATTR_SPARSE_MMA_MASK
	.align		4
.L_15:
        /*0038*/ 	.byte	0x03, 0x50
        /*003a*/ 	.short	0x0000


	//----- nvinfo : EIATTR_MAXREG_COUNT
	.align		4
        /*003c*/ 	.byte	0x03, 0x1b
        /*003e*/ 	.short	0x00ff


	//----- nvinfo : EIATTR_EXIT_INSTR_OFFSETS
	.align		4
        /*0040*/ 	.byte	0x04, 0x1c
        /*0042*/ 	.short	(.L_17 - .L_16)


	//   ....[0]....
.L_16:
        /*0044*/ 	.word	0x00000380


	//   ....[1]....
        /*0048*/ 	.word	0x000003a0


	//----- nvinfo : EIATTR_REQNTID
	.align		4
.L_17:
        /*004c*/ 	.byte	0x04, 0x10
        /*004e*/ 	.short	(.L_19 - .L_18)
.L_18:
        /*0050*/ 	.word	0x00000080
        /*0054*/ 	.word	0x00000001
        /*0058*/ 	.word	0x00000001


	//----- nvinfo : EIATTR_CBANK_PARAM_SIZE
	.align		4
.L_19:
        /*005c*/ 	.byte	0x03, 0x19
        /*005e*/ 	.short	0x0014


	//----- nvinfo : EIATTR_PARAM_CBANK
	.align		4
        /*0060*/ 	.byte	0x04, 0x0a
        /*0062*/ 	.short	(.L_21 - .L_20)
	.align		4
.L_20:
        /*0064*/ 	.word	index@(.nv.constant0.triton_poi_fused_convolution_relu_11)
        /*0068*/ 	.short	0x0210
        /*006a*/ 	.short	0x0014


	//----- nvinfo : EIATTR_SW_WAR
	.align		4
.L_21:
        /*006c*/ 	.byte	0x04, 0x36
        /*006e*/ 	.short	(.L_23 - .L_22)
.L_22:
        /*0070*/ 	.word	0x00000008
.L_23:


//--------------------- .nv.callgraph             --------------------------
	.section	.nv.callgraph,"",@"SHT_CUDA_CALLGRAPH"
	.align	4
	.sectionentsize	8
	.align		4
        /*0000*/ 	.word	0x00000000
	.align		4
        /*0004*/ 	.word	0xffffffff
	.align		4
        /*0008*/ 	.word	0x00000000
	.align		4
        /*000c*/ 	.word	0xfffffffe
	.align		4
        /*0010*/ 	.word	0x00000000
	.align		4
        /*0014*/ 	.word	0xfffffffd
	.align		4
        /*0018*/ 	.word	0x00000000
	.align		4
        /*001c*/ 	.word	0xfffffffc


//--------------------- .text.triton_poi_fused_convolution_relu_11 --------------------------
	.section	.text.triton_poi_fused_convolution_relu_11,"ax",@progbits
	.align	128
        .global         triton_poi_fused_convolution_relu_11
        .type           triton_poi_fused_convolution_relu_11,@function
        .size           triton_poi_fused_convolution_relu_11,(.L_x_1 - triton_poi_fused_convolution_relu_11)
        .other          triton_poi_fused_convolution_relu_11,@"STO_CUDA_ENTRY STV_DEFAULT"
triton_poi_fused_convolution_relu_11:
.text.triton_poi_fused_convolution_relu_11:
[----:B------:R-:W0:Y:S02]  /*0000*/  LDC R1, c[0x0][0x28] ;  /* 0x00000a00ff017b82 */ /* 0x000e240000000800 */
[----:B------:R-:W1:Y:S01]  /*0010*/  S2R R0, SR_TID.X ;  /* 0x0000000000007919 */ /* 0x000e620000002100 */
[----:B------:R-:W2:Y:S01]  /*0020*/  LDC.64 R2, c[0x0][0x210] ;  /* 0x00008400ff027b82 */ /* 0x000ea20000000a00 */
[----:B------:R-:W-:Y:S02]  /*0030*/  CS2R R12, SRZ ;  /* 0x00000000000c7805 */ /* 0x000fe4000001ff00 */
[----:B------:R-:W-:Y:S01]  /*0040*/  CS2R R14, SRZ ;  /* 0x00000000000e7805 */ /* 0x000fe2000001ff00 */
[----:B------:R-:W3:Y:S01]  /*0050*/  S2R R5, SR_CTAID.X ;  /* 0x0000000000057919 */ /* 0x000ee20000002500 */
[----:B------:R-:W-:Y:S02]  /*0060*/  CS2R R16, SRZ ;  /* 0x0000000000107805 */ /* 0x000fe4000001ff00 */
[----:B------:R-:W-:Y:S01]  /*0070*/  CS2R R18, SRZ ;  /* 0x0000000000127805 */ /* 0x000fe2000001ff00 */
[----:B------:R-:W-:Y:S01]  /*0080*/  ULDC.64 UR4, c[0x0][0x208] ;  /* 0x0000820000047ab9 */ /* 0x000fe20000000a00 */
[----:B------:R-:W4:Y:S01]  /*0090*/  LDC.64 R20, c[0x0][0x218] ;  /* 0x00008600ff147b82 */ /* 0x000f220000000a00 */
[----:B-1----:R-:W-:Y:S01]  /*00a0*/  IMAD.SHL.U32 R0, R0, 0x4, RZ ;  /* 0x0000000400007824 */ /* 0x002fe200078e00ff */
[----:B---3--:R-:W-:-:S04]  /*00b0*/  SHF.R.S32.HI R4, RZ, 0x15, R5 ;  /* 0x00000015ff047819 */ /* 0x008fc80000011405 */
[----:B------:R-:W-:Y:S02]  /*00c0*/  LOP3.LUT R0, R0, 0x1fc, RZ, 0xc0, !PT ;  /* 0x000001fc00007812 */ /* 0x000fe400078ec0ff */
[----:B------:R-:W-:-:S03]  /*00d0*/  SGXT R4, R4, 0x1 ;  /* 0x000000010404781a */ /* 0x000fc60000000200 */
[----:B------:R-:W-:-:S04]  /*00e0*/  IMAD R5, R5, 0x400, R0 ;  /* 0x0000040005057824 */ /* 0x000fc800078e0200 */
[C---:B--2---:R-:W-:Y:S01]  /*00f0*/  IMAD.WIDE R2, R5.reuse, 0x4, R2 ;  /* 0x0000000405027825 */ /* 0x044fe200078e0202 */
[----:B------:R-:W-:Y:S02]  /*0100*/  LEA.HI R4, R4, R5, RZ, 0x5 ;  /* 0x0000000504047211 */ /* 0x000fe400078f28ff */
[----:B------:R-:W-:Y:S02]  /*0110*/  ISETP.GE.AND P1, PT, R5, 0x78200, PT ;  /* 0x000782000500780c */ /* 0x000fe40003f26270 */
[----:B------:R-:W-:-:S05]  /*0120*/  LOP3.LUT R4, R4, 0xffffffe0, RZ, 0xc0, !PT ;  /* 0xffffffe004047812 */ /* 0x000fca00078ec0ff */
[C---:B------:R-:W-:Y:S02]  /*0130*/  IMAD.IADD R7, R5.reuse, 0x1, -R4 ;  /* 0x0000000105077824 */ /* 0x040fe400078e0a04 */
[----:B------:R-:W-:Y:S02]  /*0140*/  VIADD R5, R5, 0x200 ;  /* 0x0000020005057836 */ /* 0x000fe40000000000 */
[----:B----4-:R-:W-:Y:S02]  /*0150*/  IMAD.WIDE R20, R7, 0x4, R20 ;  /* 0x0000000407147825 */ /* 0x010fe400078e0214 */
[----:B------:R-:W2:Y:S01]  /*0160*/  @!P1 LDG.E.128 R12, desc[UR4][R2.64] ;  /* 0x00000004020c9981 */ /* 0x000ea2000c1e1d00 */
[----:B------:R-:W-:-:S03]  /*0170*/  ISETP.GE.AND P0, PT, R5, 0x78200, PT ;  /* 0x000782000500780c */ /* 0x000fc60003f06270 */
[----:B------:R-:W2:Y:S01]  /*0180*/  @!P1 LDG.E.EL.128 R16, desc[UR4][R20.64] ;  /* 0x0000000414109981 */ /* 0x000ea2000c2e1d00 */
[----:B------:R-:W-:Y:S02]  /*0190*/  CS2R R4, SRZ ;  /* 0x0000000000047805 */ /* 0x000fe4000001ff00 */
[----:B------:R-:W-:Y:S02]  /*01a0*/  CS2R R6, SRZ ;  /* 0x0000000000067805 */ /* 0x000fe4000001ff00 */
[----:B------:R-:W-:Y:S02]  /*01b0*/  CS2R R8, SRZ ;  /* 0x0000000000087805 */ /* 0x000fe4000001ff00 */
[----:B------:R-:W-:-:S03]  /*01c0*/  CS2R R10, SRZ ;  /* 0x00000000000a7805 */ /* 0x000fc6000001ff00 */
[----:B------:R-:W3:Y:S04]  /*01d0*/  @!P0 LDG.E.EL.128 R4, desc[UR4][R20.64] ;  /* 0x0000000414048981 */ /* 0x000ee8000c2e1d00 */
[----:B------:R-:W3:Y:S01]  /*01e0*/  @!P0 LDG.E.128 R8, desc[UR4][R2.64+0x800] ;  /* 0x0008000402088981 */ /* 0x000ee2000c1e1d00 */
[----:B--2---:R-:W-:Y:S01]  /*01f0*/  FSETP.GEU.AND P5, PT, R12, -R16, PT ;  /* 0x800000100c00720b */ /* 0x004fe20003fae000 */
[----:B------:R-:W-:Y:S01]  /*0200*/  FADD R12, R16, R12 ;  /* 0x0000000c100c7221 */ /* 0x000fe20000000000 */
[----:B------:R-:W-:Y:S01]  /*0210*/  FSETP.GEU.AND P4, PT, R13, -R17, PT ;  /* 0x800000110d00720b */ /* 0x000fe20003f8e000 */
[----:B------:R-:W-:Y:S01]  /*0220*/  FADD R13, R17, R13 ;  /* 0x0000000d110d7221 */ /* 0x000fe20000000000 */
[----:B------:R-:W-:Y:S01]  /*0230*/  FSETP.GEU.AND P3, PT, R14, -R18, PT ;  /* 0x800000120e00720b */ /* 0x000fe20003f6e000 */
[----:B------:R-:W-:Y:S01]  /*0240*/  FADD R14, R18, R14 ;  /* 0x0000000e120e7221 */ /* 0x000fe20000000000 */
[----:B------:R-:W-:Y:S01]  /*0250*/  FADD R0, R19, R15 ;  /* 0x0000000f13007221 */ /* 0x000fe20000000000 */
[----:B------:R-:W-:-:S02]  /*0260*/  FSETP.GEU.AND P2, PT, R15, -R19, PT ;  /* 0x800000130f00720b */ /* 0x000fc40003f4e000 */
[----:B------:R-:W-:Y:S02]  /*0270*/  SEL R12, R12, RZ, P5 ;  /* 0x000000ff0c0c7207 */ /* 0x000fe40002800000 */
[----:B------:R-:W-:Y:S02]  /*0280*/  SEL R13, R13, RZ, P4 ;  /* 0x000000ff0d0d7207 */ /* 0x000fe40002000000 */
[----:B------:R-:W-:Y:S02]  /*0290*/  SEL R14, R14, RZ, P3 ;  /* 0x000000ff0e0e7207 */ /* 0x000fe40001800000 */
[----:B------:R-:W-:Y:S01]  /*02a0*/  SEL R15, R0, RZ, P2 ;  /* 0x000000ff000f7207 */ /* 0x000fe20001000000 */
[----:B---3--:R-:W-:Y:S01]  /*02b0*/  FADD R0, R7, R11 ;  /* 0x0000000b07007221 */ /* 0x008fe20000000000 */
[----:B------:R-:W-:Y:S01]  /*02c0*/  FSETP.GEU.AND P4, PT, R8, -R4, PT ;  /* 0x800000040800720b */ /* 0x000fe20003f8e000 */
[----:B------:R-:W-:Y:S01]  /*02d0*/  FADD R4, R4, R8 ;  /* 0x0000000804047221 */ /* 0x000fe20000000000 */
[----:B------:R-:W-:Y:S01]  /*02e0*/  FSETP.GEU.AND P3, PT, R9, -R5, PT ;  /* 0x800000050900720b */ /* 0x000fe20003f6e000 */
[----:B------:R1:W-:Y:S01]  /*02f0*/  @!P1 STG.E.128 desc[UR4][R2.64], R12 ;  /* 0x0000000c02009986 */ /* 0x0003e2000c101d04 */
        /* <DEDUP_REMOVED lines=8> */
[----:B------:R-:W-:Y:S06]  /*0380*/  @P0 EXIT ;  /* 0x000000000000094d */ /* 0x000fec0003800000 */
[----:B------:R-:W-:Y:S01]  /*0390*/  STG.E.128 desc[UR4][R2.64+0x800], R4 ;  /* 0x0008000402007986 */ /* 0x000fe2000c101d04 */
[----:B------:R-:W-:Y:S05]  /*03a0*/  EXIT ;  /* 0x000000000000794d */ /* 0x000fea0003800000 */
.L_x_0:
[----:B------:R-:W-:-:S00]  /*03b0*/  BRA `(.L_x_0) ;  /* 0xfffffffc00fc7947 */ /* 0x000fc0000383ffff */
[----:B------:R-:W-:-:S00]  /*03c0*/  NOP ;  /* 0x0000000000007918 */ /* 0x000fc00000000000 */
        /* <DEDUP_REMOVED lines=11> */
.L_x_1:


//--------------------- .nv.constant0.triton_poi_fused_convolution_relu_11 --------------------------
	.section	.nv.constant0.triton_poi_fused_convolution_relu_11,"a",@progbits
	.sectionflags	@""
	.align	4
.nv.constant0.triton_poi_fused_convolution_relu_11:
	.zero		548
